	.headerflags	@"EF_CUDA_TEXMODE_UNIFIED EF_CUDA_64BIT_ADDRESS EF_CUDA_ACCELERATORS EF_CUDA_SM90 EF_CUDA_VIRTUAL_SM(EF_CUDA_SM90)"
	.elftype	@"ET_EXEC"


//--------------------- .nv.info                  --------------------------
	.section	.nv.info,"",@"SHT_CUDA_INFO"
	.align	4


	//----- nvinfo : EIATTR_REGCOUNT
	.align		4
        /*0000*/ 	.byte	0x04, 0x2f
        /*0002*/ 	.short	(.L_3 - .L_2)
	.align		4
.L_2:
        /*0004*/ 	.word	index@(triton_poi_fused__native_batch_norm_legit_no_training_convolution_relu_4)
        /*0008*/ 	.word	0x00000020


	//----- nvinfo : EIATTR_MIN_STACK_SIZE
	.align		4
.L_3:
        /*000c*/ 	.byte	0x04, 0x12
        /*000e*/ 	.short	(.L_5 - .L_4)
	.align		4
.L_4:
        /*0010*/ 	.word	index@(triton_poi_fused__native_batch_norm_legit_no_training_convolution_relu_4)
        /*0014*/ 	.word	0x00000000


	//----- nvinfo : EIATTR_FRAME_SIZE
	.align		4
.L_5:
        /*0018*/ 	.byte	0x04, 0x11
        /*001a*/ 	.short	(.L_7 - .L_6)
	.align		4
.L_6:
        /*001c*/ 	.word	index@(triton_poi_fused__native_batch_norm_legit_no_training_convolution_relu_4)
        /*0020*/ 	.word	0x00000000


	//----- nvinfo : EIATTR_MIN_STACK_SIZE
	.align		4
.L_7:
        /*0024*/ 	.byte	0x04, 0x12
        /*0026*/ 	.short	(.L_9 - .L_8)
	.align		4
.L_8:
        /*0028*/ 	.word	index@(triton_poi_fused__native_batch_norm_legit_no_training_convolution_relu_4)
        /*002c*/ 	.word	0x00000000
.L_9:


//--------------------- .nv.info.triton_poi_fused__native_batch_norm_legit_no_training_convolution_relu_4 --------------------------
	.section	.nv.info.triton_poi_fused__native_batch_norm_legit_no_training_convolution_relu_4,"",@"SHT_CUDA_INFO"
	.sectionflags	@""
	.align	4


	//----- nvinfo : EIATTR_CUDA_API_VERSION
	.align		4
        /*0000*/ 	.byte	0x04, 0x37
        /*0002*/ 	.short	(.L_11 - .L_10)
.L_10:
        /*0004*/ 	.word	0x0000007c


	//----- nvinfo : EIATTR_KPARAM_INFO
	.align		4
.L_11:
        /*0008*/ 	.byte	0x04, 0x17
        /*000a*/ 	.short	(.L_13 - .L_12)
.L_12:
        /*000c*/ 	.word	0x00000000
        /*0010*/ 	.short	0x0007
        /*0012*/ 	.short	0x0038
        /*0014*/ 	.byte	0x00, 0xf0, 0x11, 0x00


	//----- nvinfo : EIATTR_KPARAM_INFO
	.align		4
.L_13:
        /*0018*/ 	.byte	0x04, 0x17
        /*001a*/ 	.short	(.L_15 - .L_14)
.L_14:
        /*001c*/ 	.word	0x00000000
        /*0020*/ 	.short	0x0006
        /*0022*/ 	.short	0x0030
        /*0024*/ 	.byte	0x00, 0xf4, 0x21, 0x00


	//----- nvinfo : EIATTR_KPARAM_INFO
	.align		4
.L_15:
        /*0028*/ 	.byte	0x04, 0x17
        /*002a*/ 	.short	(.L_17 - .L_16)
.L_16:
        /*002c*/ 	.word	0x00000000
        /*0030*/ 	.short	0x0005
        /*0032*/ 	.short	0x0028
        /*0034*/ 	.byte	0x00, 0xf4, 0x21, 0x00


	//----- nvinfo : EIATTR_KPARAM_INFO
	.align		4
.L_17:
        /*0038*/ 	.byte	0x04, 0x17
        /*003a*/ 	.short	(.L_19 - .L_18)
.L_18:
        /*003c*/ 	.word	0x00000000
        /*0040*/ 	.short	0x0004
        /*0042*/ 	.short	0x0020
        /*0044*/ 	.byte	0x00, 0xf4, 0x21, 0x00


	//----- nvinfo : EIATTR_KPARAM_INFO
	.align		4
.L_19:
        /*0048*/ 	.byte	0x04, 0x17
        /*004a*/ 	.short	(.L_21 - .L_20)
.L_20:
        /*004c*/ 	.word	0x00000000
        /*0050*/ 	.short	0x0003
        /*0052*/ 	.short	0x0018
        /*0054*/ 	.byte	0x00, 0xf4, 0x21, 0x00


	//----- nvinfo : EIATTR_KPARAM_INFO
	.align		4
.L_21:
        /*0058*/ 	.byte	0x04, 0x17
        /*005a*/ 	.short	(.L_23 - .L_22)
.L_22:
        /*005c*/ 	.word	0x00000000
        /*0060*/ 	.short	0x0002
        /*0062*/ 	.short	0x0010
        /*0064*/ 	.byte	0x00, 0xf4, 0x21, 0x00


	//----- nvinfo : EIATTR_KPARAM_INFO
	.align		4
.L_23:
        /*0068*/ 	.byte	0x04, 0x17
        /*006a*/ 	.short	(.L_25 - .L_24)
.L_24:
        /*006c*/ 	.word	0x00000000
        /*0070*/ 	.short	0x0001
        /*0072*/ 	.short	0x0008
        /*0074*/ 	.byte	0x00, 0xf4, 0x21, 0x00


	//----- nvinfo : EIATTR_KPARAM_INFO
	.align		4
.L_25:
        /*0078*/ 	.byte	0x04, 0x17
        /*007a*/ 	.short	(.L_27 - .L_26)
.L_26:
        /*007c*/ 	.word	0x00000000
        /*0080*/ 	.short	0x0000
        /*0082*/ 	.short	0x0000
        /*0084*/ 	.byte	0x00, 0xf4, 0x21, 0x00


	//----- nvinfo : EIATTR_SPARSE_MMA_MASK
	.align		4
.L_27:
        /*0088*/ 	.byte	0x03, 0x50
        /*008a*/ 	.short	0x0000


	//----- nvinfo : EIATTR_MAXREG_COUNT
	.align		4
        /*008c*/ 	.byte	0x03, 0x1b
        /*008e*/ 	.short	0x00ff


	//----- nvinfo : EIATTR_EXIT_INSTR_OFFSETS
	.align		4
        /*0090*/ 	.byte	0x04, 0x1c
        /*0092*/ 	.short	(.L_29 - .L_28)


	//   ....[0]....
.L_28:
        /*0094*/ 	.word	0x000007d0


	//----- nvinfo : EIATTR_REQNTID
	.align		4
.L_29:
        /*0098*/ 	.byte	0x04, 0x10
        /*009a*/ 	.short	(.L_31 - .L_30)
.L_30:
        /*009c*/ 	.word	0x00000080
        /*00a0*/ 	.word	0x00000001
        /*00a4*/ 	.word	0x00000001


	//----- nvinfo : EIATTR_CBANK_PARAM_SIZE
	.align		4
.L_31:
        /*00a8*/ 	.byte	0x03, 0x19
        /*00aa*/ 	.short	0x003c


	//----- nvinfo : EIATTR_PARAM_CBANK
	.align		4
        /*00ac*/ 	.byte	0x04, 0x0a
        /*00ae*/ 	.short	(.L_33 - .L_32)
	.align		4
.L_32:
        /*00b0*/ 	.word	index@(.nv.constant0.triton_poi_fused__native_batch_norm_legit_no_training_convolution_relu_4)
        /*00b4*/ 	.short	0x0210
        /*00b6*/ 	.short	0x003c


	//----- nvinfo : EIATTR_SW_WAR
	.align		4
.L_33:
        /*00b8*/ 	.byte	0x04, 0x36
        /*00ba*/ 	.short	(.L_35 - .L_34)
.L_34:
        /*00bc*/ 	.word	0x00000008
.L_35:


//--------------------- .nv.callgraph             --------------------------
	.section	.nv.callgraph,"",@"SHT_CUDA_CALLGRAPH"
	.align	4
	.sectionentsize	8
	.align		4
        /*0000*/ 	.word	0x00000000
	.align		4
        /*0004*/ 	.word	0xffffffff
	.align		4
        /*0008*/ 	.word	0x00000000
	.align		4
        /*000c*/ 	.word	0xfffffffe
	.align		4
        /*0010*/ 	.word	0x00000000
	.align		4
        /*0014*/ 	.word	0xfffffffd
	.align		4
        /*0018*/ 	.word	0x00000000
	.align		4
        /*001c*/ 	.word	0xfffffffc


//--------------------- .nv.constant4             --------------------------
	.section	.nv.constant4,"a",@progbits
	.align	8
	.align		8
.nv.constant4:
        /*0000*/ 	.dword	_$_str
	.align		8
        /*0008*/ 	.dword	_$_str_$_2


//--------------------- .text.triton_poi_fused__native_batch_norm_legit_no_training_convolution_relu_4 --------------------------
	.section	.text.triton_poi_fused__native_batch_norm_legit_no_training_convolution_relu_4,"ax",@progbits
	.align	128
        .global         triton_poi_fused__native_batch_norm_legit_no_training_convolution_relu_4
        .type           triton_poi_fused__native_batch_norm_legit_no_training_convolution_relu_4,@function
        .size           triton_poi_fused__native_batch_norm_legit_no_training_convolution_relu_4,(.L_x_1 - triton_poi_fused__native_batch_norm_legit_no_training_convolution_relu_4)
        .other          triton_poi_fused__native_batch_norm_legit_no_training_convolution_relu_4,@"STO_CUDA_ENTRY STV_DEFAULT"
triton_poi_fused__native_batch_norm_legit_no_training_convolution_relu_4:
.text.triton_poi_fused__native_batch_norm_legit_no_training_convolution_relu_4:
[----:B------:R-:W-:Y:S01]  /*0000*/  LDC R1, c[0x0][0x28] ;  /* 0x00000a00ff017b82 */ /* 0x000fe20000000800 */
[----:B------:R-:W1:Y:S01]  /*0010*/  S2R R0, SR_TID.X ;  /* 0x0000000000007919 */ /* 0x000e620000002100 */
[----:B------:R-:W-:-:S06]  /*0020*/  ULDC.64 UR4, c[0x0][0x208] ;  /* 0x0000820000047ab9 */ /* 0x000fcc0000000a00 */
[----:B------:R-:W2:Y:S01]  /*0030*/  LDC.64 R28, c[0x0][0x218] ;  /* 0x00008600ff1c7b82 */ /* 0x000ea20000000a00 */
[----:B------:R-:W3:Y:S07]  /*0040*/  S2R R5, SR_CTAID.X ;  /* 0x0000000000057919 */ /* 0x000eee0000002500 */
[----:B------:R-:W4:Y:S08]  /*0050*/  LDC.64 R26, c[0x0][0x220] ;  /* 0x00008800ff1a7b82 */ /* 0x000f300000000a00 */
[----:B------:R-:W5:Y:S01]  /*0060*/  LDC.64 R22, c[0x0][0x230] ;  /* 0x00008c00ff167b82 */ /* 0x000f620000000a00 */
[----:B-1----:R-:W-:-:S02]  /*0070*/  SHF.L.U32 R0, R0, 0x2, RZ ;  /* 0x0000000200007819 */ /* 0x002fc400000006ff */
[----:B---3--:R-:W-:Y:S02]  /*0080*/  SHF.R.S32.HI R3, RZ, 0x15, R5 ;  /* 0x00000015ff037819 */ /* 0x008fe40000011405 */
[----:B------:R-:W-:Y:S02]  /*0090*/  LOP3.LUT R0, R0, 0x1fc, RZ, 0xc0, !PT ;  /* 0x000001fc00007812 */ /* 0x000fe400078ec0ff */
[----:B------:R-:W-:Y:S02]  /*00a0*/  SGXT R3, R3, 0x1 ;  /* 0x000000010303781a */ /* 0x000fe40000000200 */
[----:B------:R-:W-:Y:S02]  /*00b0*/  LEA R0, R5, R0, 0xa ;  /* 0x0000000005007211 */ /* 0x000fe400078e50ff */
[----:B------:R-:W1:Y:S02]  /*00c0*/  LDC.64 R4, c[0x0][0x228] ;  /* 0x00008a00ff047b82 */ /* 0x000e640000000a00 */
[----:B------:R-:W-:-:S04]  /*00d0*/  LEA.HI R3, R3, R0, RZ, 0x6 ;  /* 0x0000000003037211 */ /* 0x000fc800078f30ff */
[--C-:B------:R-:W-:Y:S02]  /*00e0*/  SHF.R.S32.HI R9, RZ, 0x6, R3.reuse ;  /* 0x00000006ff097819 */ /* 0x100fe40000011403 */
[----:B------:R-:W-:Y:S02]  /*00f0*/  SHF.R.S32.HI R2, RZ, 0x1f, R3 ;  /* 0x0000001fff027819 */ /* 0x000fe40000011403 */
[----:B------:R-:W-:Y:S02]  /*0100*/  IADD3 R3, R3, 0x200, RZ ;  /* 0x0000020003037810 */ /* 0x000fe40007ffe0ff */
[----:B------:R-:W-:Y:S02]  /*0110*/  LEA.HI R6, R2, R9, RZ, 0x9 ;  /* 0x0000000902067211 */ /* 0x000fe400078f48ff */
[--C-:B------:R-:W-:Y:S02]  /*0120*/  SHF.R.S32.HI R2, RZ, 0x6, R3.reuse ;  /* 0x00000006ff027819 */ /* 0x100fe40000011403 */
[----:B------:R-:W-:-:S02]  /*0130*/  SHF.R.S32.HI R3, RZ, 0x1f, R3 ;  /* 0x0000001fff037819 */ /* 0x000fc40000011403 */
[----:B------:R-:W-:Y:S02]  /*0140*/  LOP3.LUT R6, R6, 0xfffffe00, RZ, 0xc0, !PT ;  /* 0xfffffe0006067812 */ /* 0x000fe400078ec0ff */
[----:B------:R-:W-:Y:S02]  /*0150*/  LEA.HI R3, R3, R2, RZ, 0x9 ;  /* 0x0000000203037211 */ /* 0x000fe400078f48ff */
[----:B------:R-:W-:Y:S02]  /*0160*/  IADD3 R9, R9, -R6, RZ ;  /* 0x8000000609097210 */ /* 0x000fe40007ffe0ff */
[----:B------:R-:W-:Y:S01]  /*0170*/  LOP3.LUT R3, R3, 0xfffffe00, RZ, 0xc0, !PT ;  /* 0xfffffe0003037812 */ /* 0x000fe200078ec0ff */
[----:B------:R-:W3:Y:S02]  /*0180*/  LDC.64 R6, c[0x0][0x210] ;  /* 0x00008400ff067b82 */ /* 0x000ee40000000a00 */
[----:B-1----:R-:W-:Y:S01]  /*0190*/  IMAD.WIDE R12, R9, 0x4, R4 ;  /* 0x00000004090c7825 */ /* 0x002fe200078e0204 */
[----:B------:R-:W-:-:S04]  /*01a0*/  IADD3 R3, R2, -R3, RZ ;  /* 0x8000000302037210 */ /* 0x000fc80007ffe0ff */
[----:B------:R-:W5:Y:S01]  /*01b0*/  LDG.E.EL R21, desc[UR4][R12.64] ;  /* 0x000000040c157981 */ /* 0x000f62000c2e1900 */
[----:B------:R-:W-:Y:S02]  /*01c0*/  IMAD.WIDE R24, R3, 0x4, R4 ;  /* 0x0000000403187825 */ /* 0x000fe400078e0204 */
[----:B------:R-:W1:Y:S04]  /*01d0*/  LDC.64 R4, c[0x0][0x238] ;  /* 0x00008e00ff047b82 */ /* 0x000e680000000a00 */
[----:B------:R-:W5:Y:S01]  /*01e0*/  LDG.E.EL R24, desc[UR4][R24.64] ;  /* 0x0000000418187981 */ /* 0x000f62000c2e1900 */
[----:B--2---:R-:W-:-:S05]  /*01f0*/  IMAD.WIDE R10, R9, 0x4, R28 ;  /* 0x00000004090a7825 */ /* 0x004fca00078e021c */
[----:B------:R4:W2:Y:S01]  /*0200*/  LDG.E.EL R19, desc[UR4][R10.64] ;  /* 0x000000040a137981 */ /* 0x0008a2000c2e1900 */
[----:B---3--:R-:W-:-:S05]  /*0210*/  IMAD.WIDE R6, R0, 0x4, R6 ;  /* 0x0000000400067825 */ /* 0x008fca00078e0206 */
[----:B------:R-:W2:Y:S01]  /*0220*/  LDG.E.128 R12, desc[UR4][R6.64] ;  /* 0x00000004060c7981 */ /* 0x000ea2000c1e1d00 */
[----:B----4-:R-:W-:-:S05]  /*0230*/  IMAD.WIDE R10, R9, 0x4, R26 ;  /* 0x00000004090a7825 */ /* 0x010fca00078e021a */
[----:B------:R-:W3:Y:S01]  /*0240*/  LDG.E.EL R18, desc[UR4][R10.64] ;  /* 0x000000040a127981 */ /* 0x000ee2000c2e1900 */
[----:B-----5:R-:W-:-:S04]  /*0250*/  IMAD.WIDE R16, R9, 0x4, R22 ;  /* 0x0000000409107825 */ /* 0x020fc800078e0216 */
[----:B01----:R-:W-:Y:S02]  /*0260*/  IMAD.WIDE R8, R9, 0x4, R4 ;  /* 0x0000000409087825 */ /* 0x003fe400078e0204 */
[----:B------:R-:W4:Y:S02]  /*0270*/  LDG.E.EL R17, desc[UR4][R16.64] ;  /* 0x0000000410117981 */ /* 0x000f24000c2e1900 */
[C---:B------:R-:W-:Y:S02]  /*0280*/  IMAD.WIDE R28, R3.reuse, 0x4, R28 ;  /* 0x00000004031c7825 */ /* 0x040fe400078e021c */
[----:B------:R-:W4:Y:S02]  /*0290*/  LDG.E.EL R20, desc[UR4][R8.64] ;  /* 0x0000000408147981 */ /* 0x000f24000c2e1900 */
[C---:B------:R-:W-:Y:S02]  /*02a0*/  IMAD.WIDE R26, R3.reuse, 0x4, R26 ;  /* 0x00000004031a7825 */ /* 0x040fe400078e021a */
[----:B------:R0:W5:Y:S04]  /*02b0*/  LDG.E.EL R16, desc[UR4][R28.64] ;  /* 0x000000041c107981 */ /* 0x000168000c2e1900 */
[----:B------:R-:W5:Y:S01]  /*02c0*/  LDG.E.128 R8, desc[UR4][R6.64+0x800] ;  /* 0x0008000406087981 */ /* 0x000f62000c1e1d00 */
[----:B------:R-:W-:-:S03]  /*02d0*/  IMAD.WIDE R4, R3, 0x4, R4 ;  /* 0x0000000403047825 */ /* 0x000fc600078e0204 */
[----:B------:R-:W4:Y:S01]  /*02e0*/  LDG.E.EL R2, desc[UR4][R26.64] ;  /* 0x000000041a027981 */ /* 0x000f22000c2e1900 */
[----:B------:R-:W-:-:S03]  /*02f0*/  IMAD.WIDE R22, R3, 0x4, R22 ;  /* 0x0000000403167825 */ /* 0x000fc600078e0216 */
[----:B------:R-:W4:Y:S04]  /*0300*/  LDG.E.EL R4, desc[UR4][R4.64] ;  /* 0x0000000404047981 */ /* 0x000f28000c2e1900 */
[----:B------:R1:W4:Y:S01]  /*0310*/  LDG.E.EL R3, desc[UR4][R22.64] ;  /* 0x0000000416037981 */ /* 0x000322000c2e1900 */
[----:B------:R-:W-:-:S04]  /*0320*/  FADD R21, R21, 9.9999997473787516356e-06 ;  /* 0x3727c5ac15157421 */ /* 0x000fc80000000000 */
[----:B------:R-:W1:Y:S01]  /*0330*/  MUFU.SQRT R25, R21 ;  /* 0x0000001500197308 */ /* 0x000e620000002000 */
[----:B------:R-:W-:-:S07]  /*0340*/  FADD R24, R24, 9.9999997473787516356e-06 ;  /* 0x3727c5ac18187421 */ /* 0x000fce0000000000 */
[----:B0-----:R-:W0:Y:S01]  /*0350*/  MUFU.SQRT R28, R24 ;  /* 0x00000018001c7308 */ /* 0x001e220000002000 */
[C---:B-1----:R-:W-:Y:S02]  /*0360*/  FSETP.GT.AND P0, PT, R25.reuse, 8.50705917302346158658e+37, PT ;  /* 0x7e8000001900780b */ /* 0x042fe40003f04000 */
[----:B------:R-:W-:Y:S02]  /*0370*/  FSETP.GEU.AND P2, PT, R25, 1.175494350822287508e-38, PT ;  /* 0x008000001900780b */ /* 0x000fe40003f4e000 */
[C---:B0-----:R-:W-:Y:S02]  /*0380*/  FSETP.GT.AND P1, PT, R28.reuse, 8.50705917302346158658e+37, PT ;  /* 0x7e8000001c00780b */ /* 0x041fe40003f24000 */
[----:B------:R-:W-:-:S07]  /*0390*/  FSETP.GEU.AND P3, PT, R28, 1.175494350822287508e-38, PT ;  /* 0x008000001c00780b */ /* 0x000fce0003f6e000 */
[----:B------:R-:W-:Y:S01]  /*03a0*/  @P0 FMUL R25, R25, 0.25 ;  /* 0x3e80000019190820 */ /* 0x000fe20000400000 */
[----:B------:R-:W-:-:S03]  /*03b0*/  HFMA2.MMA R24, -RZ, RZ, 1.625, 0 ;  /* 0x3e800000ff187435 */ /* 0x000fc600000001ff */
[----:B------:R-:W-:Y:S01]  /*03c0*/  @!P2 FMUL R25, R25, 16777216 ;  /* 0x4b8000001919a820 */ /* 0x000fe20000400000 */
[----:B------:R-:W-:-:S04]  /*03d0*/  @P1 FMUL R28, R28, 0.25 ;  /* 0x3e8000001c1c1820 */ /* 0x000fc80000400000 */
[----:B------:R-:W-:Y:S01]  /*03e0*/  @!P3 FMUL R28, R28, 16777216 ;  /* 0x4b8000001c1cb820 */ /* 0x000fe20000400000 */
[----:B------:R-:W0:Y:S01]  /*03f0*/  MUFU.RCP R25, R25 ;  /* 0x0000001900197308 */ /* 0x000e220000001000 */
[----:B------:R-:W-:-:S07]  /*0400*/  FSEL R22, R24, 1, P0 ;  /* 0x3f80000018167808 */ /* 0x000fce0000000000 */
[----:B------:R1:W5:Y:S01]  /*0410*/  MUFU.RCP R5, R28 ;  /* 0x0000001c00057308 */ /* 0x0003620000001000 */
[----:B------:R-:W-:Y:S01]  /*0420*/  FSEL R24, R24, 1, P1 ;  /* 0x3f80000018187808 */ /* 0x000fe20000800000 */
[----:B------:R-:W-:Y:S01]  /*0430*/  @!P2 FMUL R22, R22, 16777216 ;  /* 0x4b8000001616a820 */ /* 0x000fe20000400000 */
[--C-:B--2---:R-:W-:Y:S01]  /*0440*/  FADD R13, R13, R19.reuse ;  /* 0x000000130d0d7221 */ /* 0x104fe20000000000 */
[--C-:B------:R-:W-:Y:S01]  /*0450*/  FADD R12, R12, R19.reuse ;  /* 0x000000130c0c7221 */ /* 0x100fe20000000000 */
[--C-:B------:R-:W-:Y:S01]  /*0460*/  FADD R14, R14, R19.reuse ;  /* 0x000000130e0e7221 */ /* 0x100fe20000000000 */
[----:B------:R-:W-:Y:S01]  /*0470*/  @!P3 FMUL R24, R24, 16777216 ;  /* 0x4b8000001818b820 */ /* 0x000fe20000400000 */
[----:B------:R-:W-:Y:S01]  /*0480*/  FADD R15, R15, R19 ;  /* 0x000000130f0f7221 */ /* 0x000fe20000000000 */
[----:B0-----:R-:W-:Y:S01]  /*0490*/  FMUL R21, R25, R22 ;  /* 0x0000001619157220 */ /* 0x001fe20000400000 */
[C---:B---3--:R-:W-:Y:S01]  /*04a0*/  FADD R22, -R18.reuse, R12 ;  /* 0x0000000c12167221 */ /* 0x048fe20000000100 */
[C---:B------:R-:W-:Y:S01]  /*04b0*/  FADD R26, -R18.reuse, R14 ;  /* 0x0000000e121a7221 */ /* 0x040fe20000000100 */
[C---:B-1----:R-:W-:Y:S01]  /*04c0*/  FADD R28, -R18.reuse, R15 ;  /* 0x0000000f121c7221 */ /* 0x042fe20000000100 */
[----:B-----5:R-:W-:Y:S01]  /*04d0*/  FMUL R5, R5, R24 ;  /* 0x0000001805057220 */ /* 0x020fe20000400000 */
[----:B------:R-:W-:-:S02]  /*04e0*/  FADD R24, -R18, R13 ;  /* 0x0000000d12187221 */ /* 0x000fc40000000100 */
[----:B------:R-:W0:Y:S01]  /*04f0*/  LDC.64 R18, c[0x0][0x240] ;  /* 0x00009000ff127b82 */ /* 0x000e220000000a00 */
[C---:B------:R-:W-:Y:S01]  /*0500*/  FMUL R27, R21.reuse, R22 ;  /* 0x00000016151b7220 */ /* 0x040fe20000400000 */
[C---:B------:R-:W-:Y:S01]  /*0510*/  FMUL R24, R21.reuse, R24 ;  /* 0x0000001815187220 */ /* 0x040fe20000400000 */
[C---:B------:R-:W-:Y:S01]  /*0520*/  FMUL R23, R21.reuse, R26 ;  /* 0x0000001a15177220 */ /* 0x040fe20000400000 */
[----:B------:R-:W-:Y:S01]  /*0530*/  FMUL R25, R21, R28 ;  /* 0x0000001c15197220 */ /* 0x000fe20000400000 */
[--C-:B------:R-:W-:Y:S01]  /*0540*/  FADD R9, R9, R16.reuse ;  /* 0x0000001009097221 */ /* 0x100fe20000000000 */
[--C-:B------:R-:W-:Y:S01]  /*0550*/  FADD R8, R8, R16.reuse ;  /* 0x0000001008087221 */ /* 0x100fe20000000000 */
[--C-:B------:R-:W-:Y:S01]  /*0560*/  FADD R10, R10, R16.reuse ;  /* 0x000000100a0a7221 */ /* 0x100fe20000000000 */
[----:B------:R-:W-:Y:S01]  /*0570*/  FADD R11, R11, R16 ;  /* 0x000000100b0b7221 */ /* 0x000fe20000000000 */
[C-C-:B----4-:R-:W-:Y:S01]  /*0580*/  FFMA R22, R17.reuse, R24, R20.reuse ;  /* 0x0000001811167223 */ /* 0x150fe20000000014 */
[C-C-:B------:R-:W-:Y:S01]  /*0590*/  FFMA R21, R17.reuse, R27, R20.reuse ;  /* 0x0000001b11157223 */ /* 0x140fe20000000014 */
[C-C-:B------:R-:W-:Y:S01]  /*05a0*/  FFMA R23, R17.reuse, R23, R20.reuse ;  /* 0x0000001711177223 */ /* 0x140fe20000000014 */
[----:B------:R-:W-:Y:S01]  /*05b0*/  FFMA R17, R17, R25, R20 ;  /* 0x0000001911117223 */ /* 0x000fe20000000014 */
[C---:B------:R-:W-:Y:S01]  /*05c0*/  FADD R20, -R2.reuse, R9 ;  /* 0x0000000902147221 */ /* 0x040fe20000000100 */
[C---:B------:R-:W-:Y:S01]  /*05d0*/  FADD R16, -R2.reuse, R8 ;  /* 0x0000000802107221 */ /* 0x040fe20000000100 */
[C---:B------:R-:W-:Y:S01]  /*05e0*/  FADD R24, -R2.reuse, R10 ;  /* 0x0000000a02187221 */ /* 0x040fe20000000100 */
[----:B------:R-:W-:Y:S01]  /*05f0*/  FADD R2, -R2, R11 ;  /* 0x0000000b02027221 */ /* 0x000fe20000000100 */
[C---:B------:R-:W-:Y:S01]  /*0600*/  FMUL R20, R5.reuse, R20 ;  /* 0x0000001405147220 */ /* 0x040fe20000400000 */
[C---:B------:R-:W-:Y:S01]  /*0610*/  FMUL R29, R5.reuse, R16 ;  /* 0x00000010051d7220 */ /* 0x040fe20000400000 */
[C---:B------:R-:W-:Y:S01]  /*0620*/  FMUL R27, R5.reuse, R24 ;  /* 0x00000018051b7220 */ /* 0x040fe20000400000 */
[----:B------:R-:W-:Y:S01]  /*0630*/  FMUL R25, R5, R2 ;  /* 0x0000000205197220 */ /* 0x000fe20000400000 */
[C-C-:B------:R-:W-:Y:S01]  /*0640*/  FFMA R5, R3.reuse, R20, R4.reuse ;  /* 0x0000001403057223 */ /* 0x140fe20000000004 */
[C-C-:B------:R-:W-:Y:S01]  /*0650*/  FFMA R20, R3.reuse, R29, R4.reuse ;  /* 0x0000001d03147223 */ /* 0x140fe20000000004 */
[C-C-:B------:R-:W-:Y:S01]  /*0660*/  FFMA R24, R3.reuse, R27, R4.reuse ;  /* 0x0000001b03187223 */ /* 0x140fe20000000004 */
[----:B------:R-:W-:Y:S01]  /*0670*/  FFMA R25, R3, R25, R4 ;  /* 0x0000001903197223 */ /* 0x000fe20000000004 */
[----:B------:R-:W-:Y:S01]  /*0680*/  FSETP.GEU.AND P6, PT, R17, RZ, PT ;  /* 0x000000ff1100720b */ /* 0x000fe20003fce000 */
[----:B0-----:R-:W-:Y:S01]  /*0690*/  IMAD.WIDE R2, R0, 0x4, R18 ;  /* 0x0000000400027825 */ /* 0x001fe200078e0212 */
[----:B------:R-:W-:-:S02]  /*06a0*/  FSETP.GEU.AND P0, PT, R23, RZ, PT ;  /* 0x000000ff1700720b */ /* 0x000fc40003f0e000 */
[----:B------:R-:W-:Y:S02]  /*06b0*/  FSETP.GEU.AND P1, PT, R22, RZ, PT ;  /* 0x000000ff1600720b */ /* 0x000fe40003f2e000 */
[----:B------:R-:W-:Y:S02]  /*06c0*/  FSETP.GEU.AND P2, PT, R21, RZ, PT ;  /* 0x000000ff1500720b */ /* 0x000fe40003f4e000 */
[----:B------:R-:W-:Y:S02]  /*06d0*/  SEL R19, R17, RZ, P6 ;  /* 0x000000ff11137207 */ /* 0x000fe40003000000 */
[----:B------:R-:W-:Y:S02]  /*06e0*/  FSETP.GEU.AND P3, PT, R25, RZ, PT ;  /* 0x000000ff1900720b */ /* 0x000fe40003f6e000 */
[----:B------:R-:W-:Y:S02]  /*06f0*/  FSETP.GEU.AND P4, PT, R24, RZ, PT ;  /* 0x000000ff1800720b */ /* 0x000fe40003f8e000 */
[----:B------:R-:W-:-:S02]  /*0700*/  FSETP.GEU.AND P5, PT, R5, RZ, PT ;  /* 0x000000ff0500720b */ /* 0x000fc40003fae000 */
[----:B------:R-:W-:Y:S02]  /*0710*/  FSETP.GEU.AND P6, PT, R20, RZ, PT ;  /* 0x000000ff1400720b */ /* 0x000fe40003fce000 */
[----:B------:R-:W-:Y:S02]  /*0720*/  SEL R18, R23, RZ, P0 ;  /* 0x000000ff17127207 */ /* 0x000fe40000000000 */
[----:B------:R-:W-:Y:S02]  /*0730*/  SEL R17, R22, RZ, P1 ;  /* 0x000000ff16117207 */ /* 0x000fe40000800000 */
[----:B------:R-:W-:Y:S02]  /*0740*/  SEL R16, R21, RZ, P2 ;  /* 0x000000ff15107207 */ /* 0x000fe40001000000 */
[----:B------:R-:W-:Y:S02]  /*0750*/  SEL R23, R25, RZ, P3 ;  /* 0x000000ff19177207 */ /* 0x000fe40001800000 */
[----:B------:R-:W-:-:S02]  /*0760*/  SEL R22, R24, RZ, P4 ;  /* 0x000000ff18167207 */ /* 0x000fc40002000000 */
[----:B------:R-:W-:Y:S02]  /*0770*/  SEL R21, R5, RZ, P5 ;  /* 0x000000ff05157207 */ /* 0x000fe40002800000 */
[----:B------:R-:W-:Y:S01]  /*0780*/  SEL R20, R20, RZ, P6 ;  /* 0x000000ff14147207 */ /* 0x000fe20003000000 */
[----:B------:R-:W-:Y:S04]  /*0790*/  STG.E.128 desc[UR4][R6.64], R12 ;  /* 0x0000000c06007986 */ /* 0x000fe8000c101d04 */
[----:B------:R-:W-:Y:S04]  /*07a0*/  STG.E.128 desc[UR4][R6.64+0x800], R8 ;  /* 0x0008000806007986 */ /* 0x000fe8000c101d04 */
[----:B------:R-:W-:Y:S04]  /*07b0*/  STG.E.128 desc[UR4][R2.64], R16 ;  /* 0x0000001002007986 */ /* 0x000fe8000c101d04 */
[----:B------:R-:W-:Y:S01]  /*07c0*/  STG.E.128 desc[UR4][R2.64+0x800], R20 ;  /* 0x0008001402007986 */ /* 0x000fe2000c101d04 */
[----:B------:R-:W-:Y:S05]  /*07d0*/  EXIT ;  /* 0x000000000000794d */ /* 0x000fea0003800000 */
.L_x_0:
[----:B------:R-:W-:-:S00]  /*07e0*/  BRA `(.L_x_0) ;  /* 0xfffffffc00fc7947 */ /* 0x000fc0000383ffff */
[----:B------:R-:W-:-:S00]  /*07f0*/  NOP ;  /* 0x0000000000007918 */ /* 0x000fc00000000000 */
        /* <DEDUP_REMOVED lines=8> */
.L_x_1:


//--------------------- .nv.global.init           --------------------------
	.section	.nv.global.init,"aw",@progbits
.nv.global.init:
	.type		_$_str,@object
	.size		_$_str,(_$_str_$_2 - _$_str)
_$_str:
        /*0000*/ 	.byte	0x5f, 0x5f, 0x43, 0x55, 0x44, 0x41, 0x5f, 0x46, 0x54, 0x5a, 0x00
	.type		_$_str_$_2,@object
	.size		_$_str_$_2,(.L_1 - _$_str_$_2)
_$_str_$_2:
        /*000b*/ 	.byte	0x5f, 0x5f, 0x43, 0x55, 0x44, 0x41, 0x5f, 0x50, 0x52, 0x45, 0x43, 0x5f, 0x53, 0x51, 0x52, 0x54
        /*001b*/ 	.byte	0x00
.L_1:


//--------------------- .nv.constant0.triton_poi_fused__native_batch_norm_legit_no_training_convolution_relu_4 --------------------------
	.section	.nv.constant0.triton_poi_fused__native_batch_norm_legit_no_training_convolution_relu_4,"a",@progbits
	.sectionflags	@""
	.align	4
.nv.constant0.triton_poi_fused__native_batch_norm_legit_no_training_convolution_relu_4:
	.zero		588
